//
// Generated by NVIDIA NVVM Compiler
//
// Compiler Build ID: CL-36424714
// Cuda compilation tools, release 13.0, V13.0.88
// Based on NVVM 20.0.0
//

.version 9.0
.target sm_100
.address_size 64

	// .globl	_Z10mysgemm_v2iiifPKfS0_fPf

.visible .entry _Z10mysgemm_v2iiifPKfS0_fPf(
	.param .u32 _Z10mysgemm_v2iiifPKfS0_fPf_param_0,
	.param .u32 _Z10mysgemm_v2iiifPKfS0_fPf_param_1,
	.param .u32 _Z10mysgemm_v2iiifPKfS0_fPf_param_2,
	.param .f32 _Z10mysgemm_v2iiifPKfS0_fPf_param_3,
	.param .u64 .ptr .align 1 _Z10mysgemm_v2iiifPKfS0_fPf_param_4,
	.param .u64 .ptr .align 1 _Z10mysgemm_v2iiifPKfS0_fPf_param_5,
	.param .f32 _Z10mysgemm_v2iiifPKfS0_fPf_param_6,
	.param .u64 .ptr .align 1 _Z10mysgemm_v2iiifPKfS0_fPf_param_7
)
.maxntid 1024
{
	.reg .pred 	%p<10>;
	.reg .b32 	%r<74>;
	.reg .b32 	%f<75>;
	.reg .b64 	%rd<107>;

	ld.param.u32 	%r39, [_Z10mysgemm_v2iiifPKfS0_fPf_param_0];
	ld.param.u32 	%r40, [_Z10mysgemm_v2iiifPKfS0_fPf_param_2];
	ld.param.u64 	%rd9, [_Z10mysgemm_v2iiifPKfS0_fPf_param_4];
	ld.param.u64 	%rd10, [_Z10mysgemm_v2iiifPKfS0_fPf_param_5];
	cvta.to.global.u64 	%rd1, %rd10;
	cvta.to.global.u64 	%rd2, %rd9;
	mov.u32 	%r1, %tid.x;
	mov.u32 	%r2, %tid.y;
	mov.u32 	%r41, %ctaid.x;
	mov.u32 	%r42, %ctaid.y;
	shl.b32 	%r43, %r41, 5;
	cvt.s64.s32 	%rd3, %r43;
	shl.b32 	%r44, %r42, 5;
	mul.lo.s32 	%r45, %r40, %r44;
	cvt.s64.s32 	%rd4, %r45;
	mad.lo.s32 	%r3, %r39, %r44, %r43;
	setp.lt.s32 	%p1, %r40, 1;
	mov.f32 	%f74, 0f00000000;
	@%p1 bra 	$L__BB0_12;
	mul.lo.s32 	%r4, %r40, %r2;
	and.b32  	%r5, %r40, 7;
	setp.lt.u32 	%p2, %r40, 8;
	mov.f32 	%f74, 0f00000000;
	mov.b32 	%r72, 0;
	@%p2 bra 	$L__BB0_4;
	and.b32  	%r72, %r40, 2147483640;
	neg.s32 	%r70, %r72;
	mad.lo.s32 	%r68, %r39, 7, %r1;
	mad.lo.s32 	%r67, %r39, 6, %r1;
	mad.lo.s32 	%r66, %r39, 5, %r1;
	shl.b32 	%r47, %r39, 2;
	add.s32 	%r65, %r1, %r47;
	mad.lo.s32 	%r64, %r39, 3, %r1;
	shl.b32 	%r48, %r39, 1;
	add.s32 	%r63, %r1, %r48;
	cvt.u64.u32 	%rd11, %r4;
	add.s64 	%rd12, %rd4, %rd11;
	shl.b64 	%rd13, %rd12, 2;
	add.s64 	%rd14, %rd13, %rd1;
	add.s64 	%rd106, %rd14, 16;
	add.s32 	%r62, %r1, %r39;
	mov.f32 	%f74, 0f00000000;
	mov.u32 	%r69, %r1;
$L__BB0_3:
	.pragma "nounroll";
	cvt.s64.s32 	%rd15, %r69;
	add.s64 	%rd16, %rd15, %rd3;
	shl.b64 	%rd17, %rd16, 2;
	add.s64 	%rd18, %rd2, %rd17;
	ld.global.f32 	%f19, [%rd18];
	ld.global.f32 	%f20, [%rd106+-16];
	fma.rn.f32 	%f21, %f19, %f20, %f74;
	cvt.s64.s32 	%rd19, %r62;
	add.s64 	%rd20, %rd19, %rd3;
	shl.b64 	%rd21, %rd20, 2;
	add.s64 	%rd22, %rd2, %rd21;
	ld.global.f32 	%f22, [%rd22];
	ld.global.f32 	%f23, [%rd106+-12];
	fma.rn.f32 	%f24, %f22, %f23, %f21;
	cvt.s64.s32 	%rd23, %r63;
	add.s64 	%rd24, %rd23, %rd3;
	shl.b64 	%rd25, %rd24, 2;
	add.s64 	%rd26, %rd2, %rd25;
	ld.global.f32 	%f25, [%rd26];
	ld.global.f32 	%f26, [%rd106+-8];
	fma.rn.f32 	%f27, %f25, %f26, %f24;
	cvt.s64.s32 	%rd27, %r64;
	add.s64 	%rd28, %rd27, %rd3;
	shl.b64 	%rd29, %rd28, 2;
	add.s64 	%rd30, %rd2, %rd29;
	ld.global.f32 	%f28, [%rd30];
	ld.global.f32 	%f29, [%rd106+-4];
	fma.rn.f32 	%f30, %f28, %f29, %f27;
	cvt.s64.s32 	%rd31, %r65;
	add.s64 	%rd32, %rd31, %rd3;
	shl.b64 	%rd33, %rd32, 2;
	add.s64 	%rd34, %rd2, %rd33;
	ld.global.f32 	%f31, [%rd34];
	ld.global.f32 	%f32, [%rd106];
	fma.rn.f32 	%f33, %f31, %f32, %f30;
	cvt.s64.s32 	%rd35, %r66;
	add.s64 	%rd36, %rd35, %rd3;
	shl.b64 	%rd37, %rd36, 2;
	add.s64 	%rd38, %rd2, %rd37;
	ld.global.f32 	%f34, [%rd38];
	ld.global.f32 	%f35, [%rd106+4];
	fma.rn.f32 	%f36, %f34, %f35, %f33;
	cvt.s64.s32 	%rd39, %r67;
	add.s64 	%rd40, %rd39, %rd3;
	shl.b64 	%rd41, %rd40, 2;
	add.s64 	%rd42, %rd2, %rd41;
	ld.global.f32 	%f37, [%rd42];
	ld.global.f32 	%f38, [%rd106+8];
	fma.rn.f32 	%f39, %f37, %f38, %f36;
	cvt.s64.s32 	%rd43, %r68;
	add.s64 	%rd44, %rd43, %rd3;
	shl.b64 	%rd45, %rd44, 2;
	add.s64 	%rd46, %rd2, %rd45;
	ld.global.f32 	%f40, [%rd46];
	ld.global.f32 	%f41, [%rd106+12];
	fma.rn.f32 	%f74, %f40, %f41, %f39;
	add.s32 	%r70, %r70, 8;
	shl.b32 	%r49, %r39, 3;
	add.s32 	%r69, %r69, %r49;
	add.s32 	%r68, %r68, %r49;
	add.s32 	%r67, %r67, %r49;
	add.s32 	%r66, %r66, %r49;
	add.s32 	%r65, %r65, %r49;
	add.s32 	%r64, %r64, %r49;
	add.s32 	%r63, %r63, %r49;
	add.s64 	%rd106, %rd106, 32;
	add.s32 	%r62, %r62, %r49;
	setp.ne.s32 	%p3, %r70, 0;
	@%p3 bra 	$L__BB0_3;
$L__BB0_4:
	setp.eq.s32 	%p4, %r5, 0;
	@%p4 bra 	$L__BB0_12;
	and.b32  	%r34, %r40, 3;
	setp.lt.u32 	%p5, %r5, 4;
	@%p5 bra 	$L__BB0_7;
	mad.lo.s32 	%r50, %r72, %r39, %r1;
	cvt.s64.s32 	%rd47, %r50;
	add.s64 	%rd48, %rd47, %rd3;
	shl.b64 	%rd49, %rd48, 2;
	add.s64 	%rd50, %rd2, %rd49;
	ld.global.f32 	%f43, [%rd50];
	add.s32 	%r51, %r72, %r4;
	cvt.u64.u32 	%rd51, %r51;
	add.s64 	%rd52, %rd51, %rd4;
	shl.b64 	%rd53, %rd52, 2;
	add.s64 	%rd54, %rd1, %rd53;
	ld.global.f32 	%f44, [%rd54];
	fma.rn.f32 	%f45, %f43, %f44, %f74;
	add.s32 	%r52, %r50, %r39;
	cvt.s64.s32 	%rd55, %r52;
	add.s64 	%rd56, %rd55, %rd3;
	shl.b64 	%rd57, %rd56, 2;
	add.s64 	%rd58, %rd2, %rd57;
	ld.global.f32 	%f46, [%rd58];
	cvt.u64.u32 	%rd59, %r4;
	cvt.u64.u32 	%rd60, %r72;
	add.s64 	%rd61, %rd60, %rd59;
	add.s64 	%rd62, %rd61, %rd4;
	shl.b64 	%rd63, %rd62, 2;
	add.s64 	%rd64, %rd1, %rd63;
	ld.global.f32 	%f47, [%rd64+4];
	fma.rn.f32 	%f48, %f46, %f47, %f45;
	add.s32 	%r53, %r52, %r39;
	cvt.s64.s32 	%rd65, %r53;
	add.s64 	%rd66, %rd65, %rd3;
	shl.b64 	%rd67, %rd66, 2;
	add.s64 	%rd68, %rd2, %rd67;
	ld.global.f32 	%f49, [%rd68];
	ld.global.f32 	%f50, [%rd64+8];
	fma.rn.f32 	%f51, %f49, %f50, %f48;
	add.s32 	%r54, %r53, %r39;
	cvt.s64.s32 	%rd69, %r54;
	add.s64 	%rd70, %rd69, %rd3;
	shl.b64 	%rd71, %rd70, 2;
	add.s64 	%rd72, %rd2, %rd71;
	ld.global.f32 	%f52, [%rd72];
	ld.global.f32 	%f53, [%rd64+12];
	fma.rn.f32 	%f74, %f52, %f53, %f51;
	add.s32 	%r72, %r72, 4;
$L__BB0_7:
	setp.eq.s32 	%p6, %r34, 0;
	@%p6 bra 	$L__BB0_12;
	setp.eq.s32 	%p7, %r34, 1;
	@%p7 bra 	$L__BB0_10;
	mad.lo.s32 	%r55, %r72, %r39, %r1;
	cvt.s64.s32 	%rd73, %r55;
	add.s64 	%rd74, %rd73, %rd3;
	shl.b64 	%rd75, %rd74, 2;
	add.s64 	%rd76, %rd2, %rd75;
	ld.global.f32 	%f55, [%rd76];
	add.s32 	%r56, %r72, %r4;
	cvt.u64.u32 	%rd77, %r56;
	add.s64 	%rd78, %rd77, %rd4;
	shl.b64 	%rd79, %rd78, 2;
	add.s64 	%rd80, %rd1, %rd79;
	ld.global.f32 	%f56, [%rd80];
	fma.rn.f32 	%f57, %f55, %f56, %f74;
	add.s32 	%r57, %r55, %r39;
	cvt.s64.s32 	%rd81, %r57;
	add.s64 	%rd82, %rd81, %rd3;
	shl.b64 	%rd83, %rd82, 2;
	add.s64 	%rd84, %rd2, %rd83;
	ld.global.f32 	%f58, [%rd84];
	cvt.u64.u32 	%rd85, %r4;
	cvt.u64.u32 	%rd86, %r72;
	add.s64 	%rd87, %rd86, %rd85;
	add.s64 	%rd88, %rd87, %rd4;
	shl.b64 	%rd89, %rd88, 2;
	add.s64 	%rd90, %rd1, %rd89;
	ld.global.f32 	%f59, [%rd90+4];
	fma.rn.f32 	%f74, %f58, %f59, %f57;
	add.s32 	%r72, %r72, 2;
$L__BB0_10:
	and.b32  	%r58, %r40, 1;
	setp.eq.b32 	%p8, %r58, 1;
	not.pred 	%p9, %p8;
	@%p9 bra 	$L__BB0_12;
	mad.lo.s32 	%r59, %r72, %r39, %r1;
	cvt.s64.s32 	%rd91, %r59;
	add.s64 	%rd92, %rd91, %rd3;
	shl.b64 	%rd93, %rd92, 2;
	add.s64 	%rd94, %rd2, %rd93;
	ld.global.f32 	%f60, [%rd94];
	add.s32 	%r60, %r72, %r4;
	cvt.u64.u32 	%rd95, %r60;
	add.s64 	%rd96, %rd95, %rd4;
	shl.b64 	%rd97, %rd96, 2;
	add.s64 	%rd98, %rd1, %rd97;
	ld.global.f32 	%f61, [%rd98];
	fma.rn.f32 	%f74, %f60, %f61, %f74;
$L__BB0_12:
	ld.param.u64 	%rd105, [_Z10mysgemm_v2iiifPKfS0_fPf_param_7];
	ld.param.f32 	%f66, [_Z10mysgemm_v2iiifPKfS0_fPf_param_6];
	ld.param.f32 	%f65, [_Z10mysgemm_v2iiifPKfS0_fPf_param_3];
	cvt.s64.s32 	%rd99, %r3;
	cvta.to.global.u64 	%rd100, %rd105;
	mad.lo.s32 	%r61, %r39, %r2, %r1;
	cvt.s64.s32 	%rd101, %r61;
	add.s64 	%rd102, %rd99, %rd101;
	shl.b64 	%rd103, %rd102, 2;
	add.s64 	%rd104, %rd100, %rd103;
	ld.global.f32 	%f62, [%rd104];
	mul.f32 	%f63, %f66, %f62;
	fma.rn.f32 	%f64, %f65, %f74, %f63;
	st.global.f32 	[%rd104], %f64;
	ret;

}


// ===== COMPILED SASS (sm_100) =====

	.target	sm_100

	.elftype	@"ET_EXEC"


//--------------------- .note.nv.tkinfo           --------------------------
	.section	.note.nv.tkinfo,"",@"SHT_NOTE"
	.sectionflags	@"SHF_NOTE_NV_TKINFO"
	.tkinfo
        /*0018*/ 	.word	0x00000002
        /*0030*/ 	.string	""
        /*0030*/ 	.string	"ptxas"
        /*0030*/ 	.string	"Cuda compilation tools, release 13.0, V13.0.88"
        /*0030*/ 	.string	"Build cuda_13.0.r13.0/compiler.36424714_0"
        /*0030*/ 	.string	"-arch sm_100 -m 64 "



//--------------------- .note.nv.cuinfo           --------------------------
	.section	.note.nv.cuinfo,"",@"SHT_NOTE"
	.sectionflags	@"SHF_NOTE_NV_CUINFO"
        /*0018*/ 	.short	0x0002
        /*001a*/ 	.short	0x0064
        /*001c*/ 	.short	0x0082
	.zero		2


//--------------------- .nv.info                  --------------------------
	.section	.nv.info,"",@"SHT_CUDA_INFO"
	.align	4


	//----- nvinfo : EIATTR_REGCOUNT
	.align		4
        /*0000*/ 	.byte	0x04, 0x2f
        /*0002*/ 	.short	(.L_1 - .L_0)
	.align		4
.L_0:
        /*0004*/ 	.word	index@(_Z10mysgemm_v2iiifPKfS0_fPf)
        /*0008*/ 	.word	0x0000001f


	//----- nvinfo : EIATTR_FRAME_SIZE
	.align		4
.L_1:
        /*000c*/ 	.byte	0x04, 0x11
        /*000e*/ 	.short	(.L_3 - .L_2)
	.align		4
.L_2:
        /*0010*/ 	.word	index@(_Z10mysgemm_v2iiifPKfS0_fPf)
        /*0014*/ 	.word	0x00000000


	//----- nvinfo : EIATTR_MIN_STACK_SIZE
	.align		4
.L_3:
        /*0018*/ 	.byte	0x04, 0x12
        /*001a*/ 	.short	(.L_5 - .L_4)
	.align		4
.L_4:
        /*001c*/ 	.word	index@(_Z10mysgemm_v2iiifPKfS0_fPf)
        /*0020*/ 	.word	0x00000000
.L_5:


//--------------------- .nv.compat                --------------------------
	.section	.nv.compat,"",@"SHT_CUDA_COMPAT_INFO"
	.align	4
        /*0000*/ 	.byte	0x02, 0x09, 0x00, 0x00, 0x02, 0x02, 0x01, 0x00, 0x02, 0x05, 0x05, 0x00, 0x03, 0x07, 0x01, 0x01
        /*0010*/ 	.byte	0x02, 0x03, 0x00, 0x00, 0x02, 0x06, 0x01, 0x00, 0x04, 0x0b, 0x08, 0x00, 0x09, 0x00, 0x00, 0x00
        /*0020*/ 	.byte	0x00, 0x00, 0x00, 0x00


//--------------------- .nv.info._Z10mysgemm_v2iiifPKfS0_fPf --------------------------
	.section	.nv.info._Z10mysgemm_v2iiifPKfS0_fPf,"",@"SHT_CUDA_INFO"
	.sectionflags	@""
	.align	4


	//----- nvinfo : EIATTR_CUDA_API_VERSION
	.align		4
        /*0000*/ 	.byte	0x04, 0x37
        /*0002*/ 	.short	(.L_7 - .L_6)
.L_6:
        /*0004*/ 	.word	0x00000082


	//----- nvinfo : EIATTR_KPARAM_INFO
	.align		4
.L_7:
        /*0008*/ 	.byte	0x04, 0x17
        /*000a*/ 	.short	(.L_9 - .L_8)
.L_8:
        /*000c*/ 	.word	0x00000000
        /*0010*/ 	.short	0x0007
        /*0012*/ 	.short	0x0028
        /*0014*/ 	.byte	0x00, 0xf5, 0x21, 0x00


	//----- nvinfo : EIATTR_KPARAM_INFO
	.align		4
.L_9:
        /*0018*/ 	.byte	0x04, 0x17
        /*001a*/ 	.short	(.L_11 - .L_10)
.L_10:
        /*001c*/ 	.word	0x00000000
        /*0020*/ 	.short	0x0006
        /*0022*/ 	.short	0x0020
        /*0024*/ 	.byte	0x00, 0xf0, 0x11, 0x00


	//----- nvinfo : EIATTR_KPARAM_INFO
	.align		4
.L_11:
        /*0028*/ 	.byte	0x04, 0x17
        /*002a*/ 	.short	(.L_13 - .L_12)
.L_12:
        /*002c*/ 	.word	0x00000000
        /*0030*/ 	.short	0x0005
        /*0032*/ 	.short	0x0018
        /*0034*/ 	.byte	0x00, 0xf5, 0x21, 0x00


	//----- nvinfo : EIATTR_KPARAM_INFO
	.align		4
.L_13:
        /*0038*/ 	.byte	0x04, 0x17
        /*003a*/ 	.short	(.L_15 - .L_14)
.L_14:
        /*003c*/ 	.word	0x00000000
        /*0040*/ 	.short	0x0004
        /*0042*/ 	.short	0x0010
        /*0044*/ 	.byte	0x00, 0xf5, 0x21, 0x00


	//----- nvinfo : EIATTR_KPARAM_INFO
	.align		4
.L_15:
        /*0048*/ 	.byte	0x04, 0x17
        /*004a*/ 	.short	(.L_17 - .L_16)
.L_16:
        /*004c*/ 	.word	0x00000000
        /*0050*/ 	.short	0x0003
        /*0052*/ 	.short	0x000c
        /*0054*/ 	.byte	0x00, 0xf0, 0x11, 0x00


	//----- nvinfo : EIATTR_KPARAM_INFO
	.align		4
.L_17:
        /*0058*/ 	.byte	0x04, 0x17
        /*005a*/ 	.short	(.L_19 - .L_18)
.L_18:
        /*005c*/ 	.word	0x00000000
        /*0060*/ 	.short	0x0002
        /*0062*/ 	.short	0x0008
        /*0064*/ 	.byte	0x00, 0xf0, 0x11, 0x00


	//----- nvinfo : EIATTR_KPARAM_INFO
	.align		4
.L_19:
        /*0068*/ 	.byte	0x04, 0x17
        /*006a*/ 	.short	(.L_21 - .L_20)
.L_20:
        /*006c*/ 	.word	0x00000000
        /*0070*/ 	.short	0x0001
        /*0072*/ 	.short	0x0004
        /*0074*/ 	.byte	0x00, 0xf0, 0x11, 0x00


	//----- nvinfo : EIATTR_KPARAM_INFO
	.align		4
.L_21:
        /*0078*/ 	.byte	0x04, 0x17
        /*007a*/ 	.short	(.L_23 - .L_22)
.L_22:
        /*007c*/ 	.word	0x00000000
        /*0080*/ 	.short	0x0000
        /*0082*/ 	.short	0x0000
        /*0084*/ 	.byte	0x00, 0xf0, 0x11, 0x00


	//----- nvinfo : EIATTR_SPARSE_MMA_MASK
	.align		4
.L_23:
        /*0088*/ 	.byte	0x03, 0x50
        /*008a*/ 	.short	0x0000


	//----- nvinfo : EIATTR_MAXREG_COUNT
	.align		4
        /*008c*/ 	.byte	0x03, 0x1b
        /*008e*/ 	.short	0x0040


	//----- nvinfo : EIATTR_MERCURY_ISA_VERSION
	.align		4
        /*0090*/ 	.byte	0x03, 0x5f
        /*0092*/ 	.short	0x0101


	//----- nvinfo : EIATTR_VRC_CTA_INIT_COUNT
	.align		4
        /*0094*/ 	.byte	0x02, 0x4a
	.zero		1
	.zero		1


	//----- nvinfo : EIATTR_EXIT_INSTR_OFFSETS
	.align		4
        /*0098*/ 	.byte	0x04, 0x1c
        /*009a*/ 	.short	(.L_25 - .L_24)


	//   ....[0]....
.L_24:
        /*009c*/ 	.word	0x00000de0


	//----- nvinfo : EIATTR_MAX_THREADS
	.align		4
.L_25:
        /*00a0*/ 	.byte	0x04, 0x05
        /*00a2*/ 	.short	(.L_27 - .L_26)
.L_26:
        /*00a4*/ 	.word	0x00000400
        /*00a8*/ 	.word	0x00000001
        /*00ac*/ 	.word	0x00000001


	//----- nvinfo : EIATTR_CBANK_PARAM_SIZE
	.align		4
.L_27:
        /*00b0*/ 	.byte	0x03, 0x19
        /*00b2*/ 	.short	0x0030


	//----- nvinfo : EIATTR_PARAM_CBANK
	.align		4
        /*00b4*/ 	.byte	0x04, 0x0a
        /*00b6*/ 	.short	(.L_29 - .L_28)
	.align		4
.L_28:
        /*00b8*/ 	.word	index@(.nv.constant0._Z10mysgemm_v2iiifPKfS0_fPf)
        /*00bc*/ 	.short	0x0380
        /*00be*/ 	.short	0x0030


	//----- nvinfo : EIATTR_SW_WAR
	.align		4
.L_29:
        /*00c0*/ 	.byte	0x04, 0x36
        /*00c2*/ 	.short	(.L_31 - .L_30)
.L_30:
        /*00c4*/ 	.word	0x00000008
.L_31:


//--------------------- .nv.callgraph             --------------------------
	.section	.nv.callgraph,"",@"SHT_CUDA_CALLGRAPH"
	.align	4
	.sectionentsize	8
	.align		4
        /*0000*/ 	.word	0x00000000
	.align		4
        /*0004*/ 	.word	0xffffffff
	.align		4
        /*0008*/ 	.word	0x00000000
	.align		4
        /*000c*/ 	.word	0xfffffffe
	.align		4
        /*0010*/ 	.word	0x00000000
	.align		4
        /*0014*/ 	.word	0xfffffffd
	.align		4
        /*0018*/ 	.word	0x00000000
	.align		4
        /*001c*/ 	.word	0xfffffffc


//--------------------- .text._Z10mysgemm_v2iiifPKfS0_fPf --------------------------
	.section	.text._Z10mysgemm_v2iiifPKfS0_fPf,"ax",@progbits
	.align	128
        .global         _Z10mysgemm_v2iiifPKfS0_fPf
        .type           _Z10mysgemm_v2iiifPKfS0_fPf,@function
        .size           _Z10mysgemm_v2iiifPKfS0_fPf,(.L_x_6 - _Z10mysgemm_v2iiifPKfS0_fPf)
        .other          _Z10mysgemm_v2iiifPKfS0_fPf,@"STO_CUDA_ENTRY STV_DEFAULT"
_Z10mysgemm_v2iiifPKfS0_fPf:
.text._Z10mysgemm_v2iiifPKfS0_fPf:
[----:B------:R-:W-:Y:S01]  /*0000*/  LDC R1, c[0x0][0x37c] ;  /* 0x0000df00ff017b82 */ /* 0x000fe20000000800 */
[----:B------:R-:W0:Y:S07]  /*0010*/  S2R R6, SR_CTAID.Y ;  /* 0x0000000000067919 */ /* 0x000e2e0000002600 */
[----:B------:R-:W1:Y:S01]  /*0020*/  S2UR UR5, SR_CTAID.X ;  /* 0x00000000000579c3 */ /* 0x000e620000002500 */
[----:B------:R-:W2:Y:S01]  /*0030*/  LDCU UR6, c[0x0][0x388] ;  /* 0x00007100ff0677ac */ /* 0x000ea20008000800 */
[----:B------:R-:W-:Y:S01]  /*0040*/  IMAD.MOV.U32 R11, RZ, RZ, RZ ;  /* 0x000000ffff0b7224 */ /* 0x000fe200078e00ff */
[----:B------:R-:W3:Y:S01]  /*0050*/  S2R R0, SR_TID.X ;  /* 0x0000000000007919 */ /* 0x000ee20000002100 */
[----:B------:R-:W4:Y:S01]  /*0060*/  LDCU.64 UR10, c[0x0][0x358] ;  /* 0x00006b00ff0a77ac */ /* 0x000f220008000a00 */
[----:B------:R-:W3:Y:S03]  /*0070*/  S2R R3, SR_TID.Y ;  /* 0x0000000000037919 */ /* 0x000ee60000002200 */
[----:B------:R-:W5:Y:S01]  /*0080*/  LDC R5, c[0x0][0x380] ;  /* 0x0000e000ff057b82 */ /* 0x000f620000000800 */
[----:B--2---:R-:W-:-:S02]  /*0090*/  UISETP.GE.AND UP0, UPT, UR6, 0x1, UPT ;  /* 0x000000010600788c */ /* 0x004fc4000bf06270 */
[----:B-1----:R-:W-:Y:S01]  /*00a0*/  USHF.L.U32 UR5, UR5, 0x5, URZ ;  /* 0x0000000505057899 */ /* 0x002fe200080006ff */
[----:B0-----:R-:W-:-:S05]  /*00b0*/  IMAD.SHL.U32 R6, R6, 0x20, RZ ;  /* 0x0000002006067824 */ /* 0x001fca00078e00ff */
[----:B-----5:R-:W-:Y:S01]  /*00c0*/  IMAD R4, R6, R5, UR5 ;  /* 0x0000000506047e24 */ /* 0x020fe2000f8e0205 */
[----:B---34-:R-:W-:Y:S06]  /*00d0*/  BRA.U !UP0, `(.L_x_0) ;  /* 0x0000000d080c7547 */ /* 0x018fec000b800000 */
[----:B------:R-:W-:Y:S02]  /*00e0*/  UISETP.GE.U32.AND UP1, UPT, UR6, 0x8, UPT ;  /* 0x000000080600788c */ /* 0x000fe4000bf26070 */
[----:B------:R-:W-:Y:S01]  /*00f0*/  IMAD R6, R6, UR6, RZ ;  /* 0x0000000606067c24 */ /* 0x000fe2000f8e02ff */
[----:B------:R-:W-:Y:S02]  /*0100*/  ULOP3.LUT UR7, UR6, 0x7, URZ, 0xc0, !UPT ;  /* 0x0000000706077892 */ /* 0x000fe4000f8ec0ff */
[----:B------:R-:W-:Y:S01]  /*0110*/  IMAD R7, R3, UR6, RZ ;  /* 0x0000000603077c24 */ /* 0x000fe2000f8e02ff */
[----:B------:R-:W-:Y:S01]  /*0120*/  USHF.R.S32.HI UR9, URZ, 0x1f, UR5 ;  /* 0x0000001fff097899 */ /* 0x000fe20008011405 */
[----:B------:R-:W-:Y:S01]  /*0130*/  IMAD.MOV.U32 R11, RZ, RZ, RZ ;  /* 0x000000ffff0b7224 */ /* 0x000fe200078e00ff */
[----:B------:R-:W-:Y:S01]  /*0140*/  SHF.R.S32.HI R8, RZ, 0x1f, R6 ;  /* 0x0000001fff087819 */ /* 0x000fe20000011406 */
[----:B------:R-:W-:Y:S01]  /*0150*/  UISETP.NE.AND UP0, UPT, UR7, URZ, UPT ;  /* 0x000000ff0700728c */ /* 0x000fe2000bf05270 */
[----:B------:R-:W-:Y:S01]  /*0160*/  UMOV UR4, URZ ;  /* 0x000000ff00047c82 */ /* 0x000fe20008000000 */
[----:B------:R-:W-:Y:S09]  /*0170*/  BRA.U !UP1, `(.L_x_1) ;  /* 0x0000000509687547 */ /* 0x000ff2000b800000 */
[----:B------:R-:W0:Y:S01]  /*0180*/  LDCU.64 UR12, c[0x0][0x398] ;  /* 0x00007300ff0c77ac */ /* 0x000e220008000a00 */
[----:B------:R-:W-:Y:S01]  /*0190*/  IADD3 R23, P0, PT, R6, R7, RZ ;  /* 0x0000000706177210 */ /* 0x000fe20007f1e0ff */
[C-C-:B------:R-:W-:Y:S01]  /*01a0*/  IMAD R9, R5.reuse, 0x7, R0.reuse ;  /* 0x0000000705097824 */ /* 0x140fe200078e0200 */
[----:B------:R-:W-:Y:S01]  /*01b0*/  ULOP3.LUT UR4, UR6, 0x7ffffff8, URZ, 0xc0, !UPT ;  /* 0x7ffffff806047892 */ /* 0x000fe2000f8ec0ff */
[C---:B------:R-:W-:Y:S02]  /*01c0*/  IMAD R10, R5.reuse, 0x6, R0 ;  /* 0x00000006050a7824 */ /* 0x040fe400078e0200 */
[----:B------:R-:W-:Y:S01]  /*01d0*/  IMAD.X R2, RZ, RZ, R8, P0 ;  /* 0x000000ffff027224 */ /* 0x000fe200000e0608 */
[----:B------:R-:W-:Y:S01]  /*01e0*/  UIADD3 UR8, UPT, UPT, -UR4, URZ, URZ ;  /* 0x000000ff04087290 */ /* 0x000fe2000fffe1ff */
[C-C-:B------:R-:W-:Y:S02]  /*01f0*/  IMAD R12, R5.reuse, 0x5, R0.reuse ;  /* 0x00000005050c7824 */ /* 0x140fe400078e0200 */
[----:B------:R-:W-:-:S02]  /*0200*/  IMAD R22, R5, 0x4, R0 ;  /* 0x0000000405167824 */ /* 0x000fc400078e0200 */
[C-C-:B------:R-:W-:Y:S02]  /*0210*/  IMAD R24, R5.reuse, 0x3, R0.reuse ;  /* 0x0000000305187824 */ /* 0x140fe400078e0200 */
[----:B------:R-:W-:Y:S02]  /*0220*/  IMAD R26, R5, 0x2, R0 ;  /* 0x00000002051a7824 */ /* 0x000fe400078e0200 */
[----:B------:R-:W-:Y:S01]  /*0230*/  IMAD.IADD R28, R0, 0x1, R5 ;  /* 0x00000001001c7824 */ /* 0x000fe200078e0205 */
[----:B0-----:R-:W-:Y:S01]  /*0240*/  LEA R13, P0, R23, UR12, 0x2 ;  /* 0x0000000c170d7c11 */ /* 0x001fe2000f8010ff */
[----:B------:R-:W-:-:S03]  /*0250*/  IMAD.MOV.U32 R11, RZ, RZ, RZ ;  /* 0x000000ffff0b7224 */ /* 0x000fc600078e00ff */
[----:B------:R-:W-:Y:S01]  /*0260*/  LEA.HI.X R23, R23, UR13, R2, 0x2, P0 ;  /* 0x0000000d17177c11 */ /* 0x000fe200080f1402 */
[----:B------:R-:W-:Y:S01]  /*0270*/  IMAD.MOV.U32 R2, RZ, RZ, R0 ;  /* 0x000000ffff027224 */ /* 0x000fe200078e0000 */
[----:B------:R-:W-:Y:S01]  /*0280*/  IADD3 R13, P0, PT, R13, 0x10, RZ ;  /* 0x000000100d0d7810 */ /* 0x000fe20007f1e0ff */
[----:B------:R-:W0:Y:S04]  /*0290*/  LDCU.64 UR12, c[0x0][0x390] ;  /* 0x00007200ff0c77ac */ /* 0x000e280008000a00 */
[----:B------:R-:W-:-:S08]  /*02a0*/  IMAD.X R23, RZ, RZ, R23, P0 ;  /* 0x000000ffff177224 */ /* 0x000fd000000e0617 */
.L_x_2:
[----:B------:R-:W-:Y:S02]  /*02b0*/  IADD3 R14, P0, PT, R2, UR5, RZ ;  /* 0x00000005020e7c10 */ /* 0x000fe4000ff1e0ff */
[----:B------:R-:W-:Y:S02]  /*02c0*/  IADD3 R18, P1, PT, R28, UR5, RZ ;  /* 0x000000051c127c10 */ /* 0x000fe4000ff3e0ff */
[----:B------:R-:W-:Y:S02]  /*02d0*/  LEA.HI.X.SX32 R15, R2, UR9, 0x1, P0 ;  /* 0x00000009020f7c11 */ /* 0x000fe400080f0eff */
[----:B0-----:R-:W-:Y:S02]  /*02e0*/  LEA R16, P0, R14, UR12, 0x2 ;  /* 0x0000000c0e107c11 */ /* 0x001fe4000f8010ff */
[----:B------:R-:W-:Y:S02]  /*02f0*/  LEA.HI.X.SX32 R19, R28, UR9, 0x1, P1 ;  /* 0x000000091c137c11 */ /* 0x000fe400088f0eff */
[----:B------:R-:W-:Y:S01]  /*0300*/  LEA.HI.X R17, R14, UR13, R15, 0x2, P0 ;  /* 0x0000000d0e117c11 */ /* 0x000fe200080f140f */
[----:B------:R-:W-:Y:S01]  /*0310*/  IMAD.MOV.U32 R14, RZ, RZ, R13 ;  /* 0x000000ffff0e7224 */ /* 0x000fe200078e000d */
[----:B------:R-:W-:Y:S01]  /*0320*/  LEA R20, P1, R18, UR12, 0x2 ;  /* 0x0000000c12147c11 */ /* 0x000fe2000f8210ff */
[----:B------:R-:W-:-:S02]  /*0330*/  IMAD.MOV.U32 R15, RZ, RZ, R23 ;  /* 0x000000ffff0f7224 */ /* 0x000fc400078e0017 */
[----:B------:R-:W2:Y:S01]  /*0340*/  LDG.E R16, desc[UR10][R16.64] ;  /* 0x0000000a10107981 */ /* 0x000ea2000c1e1900 */
[----:B------:R-:W-:-:S03]  /*0350*/  LEA.HI.X R21, R18, UR13, R19, 0x2, P1 ;  /* 0x0000000d12157c11 */ /* 0x000fc600088f1413 */
[----:B------:R-:W2:Y:S04]  /*0360*/  LDG.E R13, desc[UR10][R14.64+-0x10] ;  /* 0xfffff00a0e0d7981 */ /* 0x000ea8000c1e1900 */
[----:B------:R-:W3:Y:S04]  /*0370*/  LDG.E R20, desc[UR10][R20.64] ;  /* 0x0000000a14147981 */ /* 0x000ee8000c1e1900 */
[----:B------:R-:W3:Y:S01]  /*0380*/  LDG.E R18, desc[UR10][R14.64+-0xc] ;  /* 0xfffff40a0e127981 */ /* 0x000ee2000c1e1900 */
[----:B------:R-:W-:-:S04]  /*0390*/  IADD3 R19, P0, PT, R26, UR5, RZ ;  /* 0x000000051a137c10 */ /* 0x000fc8000ff1e0ff */
[----:B------:R-:W-:Y:S02]  /*03a0*/  LEA.HI.X.SX32 R23, R26, UR9, 0x1, P0 ;  /* 0x000000091a177c11 */ /* 0x000fe400080f0eff */
[----:B------:R-:W-:-:S04]  /*03b0*/  IADD3 R25, P1, PT, R24, UR5, RZ ;  /* 0x0000000518197c10 */ /* 0x000fc8000ff3e0ff */
[----:B------:R-:W-:Y:S01]  /*03c0*/  LEA.HI.X.SX32 R27, R24, UR9, 0x1, P1 ;  /* 0x00000009181b7c11 */ /* 0x000fe200088f0eff */
[----:B--2---:R-:W-:Y:S01]  /*03d0*/  FFMA R11, R16, R13, R11 ;  /* 0x0000000d100b7223 */ /* 0x004fe2000000000b */
[----:B------:R-:W-:-:S04]  /*03e0*/  LEA R16, P0, R19, UR12, 0x2 ;  /* 0x0000000c13107c11 */ /* 0x000fc8000f8010ff */
[----:B------:R-:W-:Y:S02]  /*03f0*/  LEA.HI.X R17, R19, UR13, R23, 0x2, P0 ;  /* 0x0000000d13117c11 */ /* 0x000fe400080f1417 */
[----:B------:R-:W-:Y:S01]  /*0400*/  IADD3 R13, P2, PT, R22, UR5, RZ ;  /* 0x00000005160d7c10 */ /* 0x000fe2000ff5e0ff */
[----:B---3--:R-:W-:Y:S01]  /*0410*/  FFMA R11, R20, R18, R11 ;  /* 0x00000012140b7223 */ /* 0x008fe2000000000b */
[C---:B------:R-:W-:Y:S01]  /*0420*/  LEA R18, P1, R25.reuse, UR12, 0x2 ;  /* 0x0000000c19127c11 */ /* 0x040fe2000f8210ff */
[----:B------:R-:W2:Y:S04]  /*0430*/  LDG.E R16, desc[UR10][R16.64] ;  /* 0x0000000a10107981 */ /* 0x000ea8000c1e1900 */
[----:B------:R-:W2:Y:S01]  /*0440*/  LDG.E R23, desc[UR10][R14.64+-0x8] ;  /* 0xfffff80a0e177981 */ /* 0x000ea2000c1e1900 */
[----:B------:R-:W-:-:S02]  /*0450*/  LEA.HI.X R19, R25, UR13, R27, 0x2, P1 ;  /* 0x0000000d19137c11 */ /* 0x000fc400088f141b */
[----:B------:R-:W-:Y:S01]  /*0460*/  LEA.HI.X.SX32 R21, R22, UR9, 0x1, P2 ;  /* 0x0000000916157c11 */ /* 0x000fe200090f0eff */
[----:B------:R-:W3:Y:S01]  /*0470*/  LDG.E R27, desc[UR10][R14.64] ;  /* 0x0000000a0e1b7981 */ /* 0x000ee2000c1e1900 */
[----:B------:R-:W-:-:S03]  /*0480*/  LEA R20, P0, R13, UR12, 0x2 ;  /* 0x0000000c0d147c11 */ /* 0x000fc6000f8010ff */
[----:B------:R0:W4:Y:S01]  /*0490*/  LDG.E R18, desc[UR10][R18.64] ;  /* 0x0000000a12127981 */ /* 0x000122000c1e1900 */
[----:B------:R-:W-:-:S03]  /*04a0*/  LEA.HI.X R21, R13, UR13, R21, 0x2, P0 ;  /* 0x0000000d0d157c11 */ /* 0x000fc600080f1415 */
[----:B------:R-:W4:Y:S04]  /*04b0*/  LDG.E R13, desc[UR10][R14.64+-0x4] ;  /* 0xfffffc0a0e0d7981 */ /* 0x000f28000c1e1900 */
[----:B------:R-:W3:Y:S01]  /*04c0*/  LDG.E R20, desc[UR10][R20.64] ;  /* 0x0000000a14147981 */ /* 0x000ee2000c1e1900 */
[----:B------:R-:W-:-:S04]  /*04d0*/  IADD3 R25, P1, PT, R10, UR5, RZ ;  /* 0x000000050a197c10 */ /* 0x000fc8000ff3e0ff */
[----:B0-----:R-:W-:Y:S01]  /*04e0*/  LEA.HI.X.SX32 R19, R10, UR9, 0x1, P1 ;  /* 0x000000090a137c11 */ /* 0x001fe200088f0eff */
[----:B--2---:R-:W-:Y:S01]  /*04f0*/  FFMA R11, R16, R23, R11 ;  /* 0x00000017100b7223 */ /* 0x004fe2000000000b */
[----:B------:R-:W-:-:S04]  /*0500*/  IADD3 R23, P0, PT, R12, UR5, RZ ;  /* 0x000000050c177c10 */ /* 0x000fc8000ff1e0ff */
[----:B------:R-:W-:Y:S02]  /*0510*/  LEA.HI.X.SX32 R17, R12, UR9, 0x1, P0 ;  /* 0x000000090c117c11 */ /* 0x000fe400080f0eff */
[----:B------:R-:W-:-:S04]  /*0520*/  LEA R16, P0, R23, UR12, 0x2 ;  /* 0x0000000c17107c11 */ /* 0x000fc8000f8010ff */
[----:B------:R-:W-:Y:S01]  /*0530*/  LEA.HI.X R17, R23, UR13, R17, 0x2, P0 ;  /* 0x0000000d17117c11 */ /* 0x000fe200080f1411 */
[----:B----4-:R-:W-:Y:S01]  /*0540*/  FFMA R11, R18, R13, R11 ;  /* 0x0000000d120b7223 */ /* 0x010fe2000000000b */
[----:B------:R-:W-:Y:S01]  /*0550*/  LEA R18, P1, R25, UR12, 0x2 ;  /* 0x0000000c19127c11 */ /* 0x000fe2000f8210ff */
[----:B------:R-:W2:Y:S01]  /*0560*/  LDG.E R23, desc[UR10][R14.64+0x4] ;  /* 0x0000040a0e177981 */ /* 0x000ea2000c1e1900 */
[----:B------:R-:W-:Y:S01]  /*0570*/  IADD3 R13, P2, PT, R9, UR5, RZ ;  /* 0x00000005090d7c10 */ /* 0x000fe2000ff5e0ff */
[----:B---3--:R-:W-:Y:S01]  /*0580*/  FFMA R11, R20, R27, R11 ;  /* 0x0000001b140b7223 */ /* 0x008fe2000000000b */
[----:B------:R-:W-:Y:S01]  /*0590*/  LEA.HI.X R19, R25, UR13, R19, 0x2, P1 ;  /* 0x0000000d19137c11 */ /* 0x000fe200088f1413 */
[----:B------:R-:W2:Y:S01]  /*05a0*/  LDG.E R16, desc[UR10][R16.64] ;  /* 0x0000000a10107981 */ /* 0x000ea2000c1e1900 */
[----:B------:R-:W-:Y:S02]  /*05b0*/  LEA.HI.X.SX32 R21, R9, UR9, 0x1, P2 ;  /* 0x0000000909157c11 */ /* 0x000fe400090f0eff */
[C---:B------:R-:W-:Y:S01]  /*05c0*/  LEA R20, P0, R13.reuse, UR12, 0x2 ;  /* 0x0000000c0d147c11 */ /* 0x040fe2000f8010ff */
[----:B------:R-:W3:Y:S03]  /*05d0*/  LDG.E R18, desc[UR10][R18.64] ;  /* 0x0000000a12127981 */ /* 0x000ee6000c1e1900 */
[----:B------:R-:W-:Y:S01]  /*05e0*/  LEA.HI.X R21, R13, UR13, R21, 0x2, P0 ;  /* 0x0000000d0d157c11 */ /* 0x000fe200080f1415 */
[----:B------:R-:W3:Y:S04]  /*05f0*/  LDG.E R25, desc[UR10][R14.64+0x8] ;  /* 0x0000080a0e197981 */ /* 0x000ee8000c1e1900 */
[----:B------:R-:W4:Y:S04]  /*0600*/  LDG.E R20, desc[UR10][R20.64] ;  /* 0x0000000a14147981 */ /* 0x000f28000c1e1900 */
[----:B------:R-:W4:Y:S01]  /*0610*/  LDG.E R27, desc[UR10][R14.64+0xc] ;  /* 0x00000c0a0e1b7981 */ /* 0x000f22000c1e1900 */
[----:B------:R-:W-:-:S04]  /*0620*/  UIADD3 UR8, UPT, UPT, UR8, 0x8, URZ ;  /* 0x0000000808087890 */ /* 0x000fc8000fffe0ff */
[----:B------:R-:W-:Y:S01]  /*0630*/  UISETP.NE.AND UP1, UPT, UR8, URZ, UPT ;  /* 0x000000ff0800728c */ /* 0x000fe2000bf25270 */
[----:B------:R-:W-:Y:S01]  /*0640*/  IADD3 R13, P0, PT, R14, 0x20, RZ ;  /* 0x000000200e0d7810 */ /* 0x000fe20007f1e0ff */
[C---:B------:R-:W-:Y:S02]  /*0650*/  IMAD R2, R5.reuse, 0x8, R2 ;  /* 0x0000000805027824 */ /* 0x040fe400078e0202 */
[C---:B------:R-:W-:Y:S02]  /*0660*/  IMAD R9, R5.reuse, 0x8, R9 ;  /* 0x0000000805097824 */ /* 0x040fe400078e0209 */
[C---:B------:R-:W-:Y:S02]  /*0670*/  IMAD R10, R5.reuse, 0x8, R10 ;  /* 0x00000008050a7824 */ /* 0x040fe400078e020a */
[C---:B------:R-:W-:Y:S02]  /*0680*/  IMAD R12, R5.reuse, 0x8, R12 ;  /* 0x00000008050c7824 */ /* 0x040fe400078e020c */
[----:B------:R-:W-:-:S02]  /*0690*/  IMAD R22, R5, 0x8, R22 ;  /* 0x0000000805167824 */ /* 0x000fc400078e0216 */
[C---:B------:R-:W-:Y:S02]  /*06a0*/  IMAD R24, R5.reuse, 0x8, R24 ;  /* 0x0000000805187824 */ /* 0x040fe400078e0218 */
[C---:B------:R-:W-:Y:S02]  /*06b0*/  IMAD R26, R5.reuse, 0x8, R26 ;  /* 0x00000008051a7824 */ /* 0x040fe400078e021a */
[----:B------:R-:W-:Y:S02]  /*06c0*/  IMAD R28, R5, 0x8, R28 ;  /* 0x00000008051c7824 */ /* 0x000fe400078e021c */
[----:B--2---:R-:W-:Y:S01]  /*06d0*/  FFMA R11, R16, R23, R11 ;  /* 0x00000017100b7223 */ /* 0x004fe2000000000b */
[----:B------:R-:W-:-:S03]  /*06e0*/  IMAD.X R23, RZ, RZ, R15, P0 ;  /* 0x000000ffff177224 */ /* 0x000fc600000e060f */
[----:B---3--:R-:W-:-:S04]  /*06f0*/  FFMA R11, R18, R25, R11 ;  /* 0x00000019120b7223 */ /* 0x008fc8000000000b */
[----:B----4-:R-:W-:Y:S01]  /*0700*/  FFMA R11, R20, R27, R11 ;  /* 0x0000001b140b7223 */ /* 0x010fe2000000000b */
[----:B------:R-:W-:Y:S06]  /*0710*/  BRA.U UP1, `(.L_x_2) ;  /* 0xfffffff901e47547 */ /* 0x000fec000b83ffff */
.L_x_1:
[----:B------:R-:W-:Y:S05]  /*0720*/  BRA.U !UP0, `(.L_x_0) ;  /* 0x0000000508787547 */ /* 0x000fea000b800000 */
[----:B------:R-:W-:Y:S02]  /*0730*/  UISETP.GE.U32.AND UP0, UPT, UR7, 0x4, UPT ;  /* 0x000000040700788c */ /* 0x000fe4000bf06070 */
[----:B------:R-:W-:-:S04]  /*0740*/  ULOP3.LUT UR8, UR6, 0x3, URZ, 0xc0, !UPT ;  /* 0x0000000306087892 */ /* 0x000fc8000f8ec0ff */
[----:B------:R-:W-:-:S03]  /*0750*/  UISETP.NE.AND UP1, UPT, UR8, URZ, UPT ;  /* 0x000000ff0800728c */ /* 0x000fc6000bf25270 */
[----:B------:R-:W-:Y:S08]  /*0760*/  BRA.U !UP0, `(.L_x_3) ;  /* 0x0000000108ac7547 */ /* 0x000ff0000b800000 */
[----:B------:R-:W0:Y:S01]  /*0770*/  LDCU.128 UR12, c[0x0][0x390] ;  /* 0x00007200ff0c77ac */ /* 0x000e220008000c00 */
[----:B------:R-:W-:Y:S01]  /*0780*/  IMAD R2, R5, UR4, R0 ;  /* 0x0000000405027c24 */ /* 0x000fe2000f8e0200 */
[----:B------:R-:W-:Y:S01]  /*0790*/  IADD3 R13, P0, P1, R6, UR4, R7 ;  /* 0x00000004060d7c10 */ /* 0x000fe2000f91e007 */
[----:B------:R-:W-:Y:S02]  /*07a0*/  VIADD R9, R7, UR4 ;  /* 0x0000000407097c36 */ /* 0x000fe40008000000 */
[----:B------:R-:W-:Y:S01]  /*07b0*/  IMAD.IADD R10, R2, 0x1, R5 ;  /* 0x00000001020a7824 */ /* 0x000fe200078e0205 */
[----:B------:R-:W-:Y:S02]  /*07c0*/  IADD3.X R14, PT, PT, R8, RZ, RZ, P0, P1 ;  /* 0x000000ff080e7210 */ /* 0x000fe400007e24ff */
[----:B------:R-:W-:Y:S02]  /*07d0*/  IADD3 R15, P2, PT, R6, R9, RZ ;  /* 0x00000009060f7210 */ /* 0x000fe40007f5e0ff */
[----:B------:R-:W-:-:S02]  /*07e0*/  IADD3 R17, P1, PT, R2, UR5, RZ ;  /* 0x0000000502117c10 */ /* 0x000fc4000ff3e0ff */
[----:B------:R-:W-:Y:S01]  /*07f0*/  IADD3 R9, P3, PT, R10, UR5, RZ ;  /* 0x000000050a097c10 */ /* 0x000fe2000ff7e0ff */
[----:B------:R-:W-:Y:S01]  /*0800*/  IMAD.X R16, RZ, RZ, R8, P2 ;  /* 0x000000ffff107224 */ /* 0x000fe200010e0608 */
[----:B------:R-:W-:Y:S02]  /*0810*/  LEA.HI.X.SX32 R20, R2, UR9, 0x1, P1 ;  /* 0x0000000902147c11 */ /* 0x000fe400088f0eff */
[C---:B------:R-:W-:Y:S01]  /*0820*/  LEA.HI.X.SX32 R2, R10.reuse, UR9, 0x1, P3 ;  /* 0x000000090a027c11 */ /* 0x040fe200098f0eff */
[----:B------:R-:W-:Y:S01]  /*0830*/  IMAD.IADD R10, R10, 0x1, R5 ;  /* 0x000000010a0a7824 */ /* 0x000fe200078e0205 */
[----:B0-----:R-:W-:Y:S02]  /*0840*/  LEA R12, P0, R13, UR14, 0x2 ;  /* 0x0000000e0d0c7c11 */ /* 0x001fe4000f8010ff */
[----:B------:R-:W-:Y:S02]  /*0850*/  LEA R18, P1, R17, UR12, 0x2 ;  /* 0x0000000c11127c11 */ /* 0x000fe4000f8210ff */
[----:B------:R-:W-:-:S02]  /*0860*/  LEA.HI.X R13, R13, UR15, R14, 0x2, P0 ;  /* 0x0000000f0d0d7c11 */ /* 0x000fc400080f140e */
[----:B------:R-:W-:Y:S02]  /*0870*/  LEA R22, P0, R15, UR14, 0x2 ;  /* 0x0000000e0f167c11 */ /* 0x000fe4000f8010ff */
[----:B------:R-:W-:Y:S02]  /*0880*/  LEA R14, P2, R9, UR12, 0x2 ;  /* 0x0000000c090e7c11 */ /* 0x000fe4000f8410ff */
[----:B------:R-:W-:Y:S02]  /*0890*/  LEA.HI.X R23, R15, UR15, R16, 0x2, P0 ;  /* 0x0000000f0f177c11 */ /* 0x000fe400080f1410 */
[----:B------:R-:W-:Y:S02]  /*08a0*/  LEA.HI.X R19, R17, UR13, R20, 0x2, P1 ;  /* 0x0000000d11137c11 */ /* 0x000fe400088f1414 */
[----:B------:R-:W-:Y:S01]  /*08b0*/  LEA.HI.X R15, R9, UR13, R2, 0x2, P2 ;  /* 0x0000000d090f7c11 */ /* 0x000fe200090f1402 */
[C---:B------:R-:W-:Y:S01]  /*08c0*/  IMAD.IADD R2, R10.reuse, 0x1, R5 ;  /* 0x000000010a027824 */ /* 0x040fe200078e0205 */
[C---:B------:R-:W-:Y:S01]  /*08d0*/  IADD3 R17, P0, PT, R10.reuse, UR5, RZ ;  /* 0x000000050a117c10 */ /* 0x040fe2000ff1e0ff */
[----:B------:R-:W2:Y:S03]  /*08e0*/  LDG.E R22, desc[UR10][R22.64] ;  /* 0x0000000a16167981 */ /* 0x000ea6000c1e1900 */
[----:B------:R-:W-:Y:S01]  /*08f0*/  LEA.HI.X.SX32 R10, R10, UR9, 0x1, P0 ;  /* 0x000000090a0a7c11 */ /* 0x000fe200080f0eff */
[----:B------:R-:W2:Y:S01]  /*0900*/  LDG.E R18, desc[UR10][R18.64] ;  /* 0x0000000a12127981 */ /* 0x000ea2000c1e1900 */
[----:B------:R-:W-:-:S02]  /*0910*/  LEA R16, P0, R17, UR12, 0x2 ;  /* 0x0000000c11107c11 */ /* 0x000fc4000f8010ff */
[C---:B------:R-:W-:Y:S01]  /*0920*/  IADD3 R9, P1, PT, R2.reuse, UR5, RZ ;  /* 0x0000000502097c10 */ /* 0x040fe2000ff3e0ff */
[----:B------:R-:W3:Y:S01]  /*0930*/  LDG.E R15, desc[UR10][R14.64] ;  /* 0x0000000a0e0f7981 */ /* 0x000ee2000c1e1900 */
[----:B------:R-:W-:Y:S02]  /*0940*/  LEA.HI.X R17, R17, UR13, R10, 0x2, P0 ;  /* 0x0000000d11117c11 */ /* 0x000fe400080f140a */
[C---:B------:R-:W-:Y:S02]  /*0950*/  LEA R20, P0, R9.reuse, UR12, 0x2 ;  /* 0x0000000c09147c11 */ /* 0x040fe4000f8010ff */
[----:B------:R-:W-:Y:S02]  /*0960*/  LEA.HI.X.SX32 R10, R2, UR9, 0x1, P1 ;  /* 0x00000009020a7c11 */ /* 0x000fe400088f0eff */
[----:B------:R-:W3:Y:S02]  /*0970*/  LDG.E R2, desc[UR10][R12.64+0x4] ;  /* 0x0000040a0c027981 */ /* 0x000ee4000c1e1900 */
[----:B------:R-:W-:-:S02]  /*0980*/  LEA.HI.X R21, R9, UR13, R10, 0x2, P0 ;  /* 0x0000000d09157c11 */ /* 0x000fc400080f140a */
[----:B------:R-:W4:Y:S04]  /*0990*/  LDG.E R17, desc[UR10][R16.64] ;  /* 0x0000000a10117981 */ /* 0x000f28000c1e1900 */
[----:B------:R-:W4:Y:S04]  /*09a0*/  LDG.E R9, desc[UR10][R12.64+0x8] ;  /* 0x0000080a0c097981 */ /* 0x000f28000c1e1900 */
[----:B------:R-:W5:Y:S04]  /*09b0*/  LDG.E R10, desc[UR10][R12.64+0xc] ;  /* 0x00000c0a0c0a7981 */ /* 0x000f68000c1e1900 */
[----:B------:R-:W5:Y:S01]  /*09c0*/  LDG.E R21, desc[UR10][R20.64] ;  /* 0x0000000a14157981 */ /* 0x000f62000c1e1900 */
[----:B------:R-:W-:Y:S01]  /*09d0*/  UIADD3 UR4, UPT, UPT, UR4, 0x4, URZ ;  /* 0x0000000404047890 */ /* 0x000fe2000fffe0ff */
[----:B--2---:R-:W-:-:S04]  /*09e0*/  FFMA R18, R18, R22, R11 ;  /* 0x0000001612127223 */ /* 0x004fc8000000000b */
[----:B---3--:R-:W-:-:S04]  /*09f0*/  FFMA R2, R15, R2, R18 ;  /* 0x000000020f027223 */ /* 0x008fc80000000012 */
[----:B----4-:R-:W-:-:S04]  /*0a00*/  FFMA R2, R17, R9, R2 ;  /* 0x0000000911027223 */ /* 0x010fc80000000002 */
[----:B-----5:R-:W-:-:S07]  /*0a10*/  FFMA R11, R21, R10, R2 ;  /* 0x0000000a150b7223 */ /* 0x020fce0000000002 */
.L_x_3:
[----:B------:R-:W-:Y:S05]  /*0a20*/  BRA.U !UP1, `(.L_x_0) ;  /* 0x0000000109b87547 */ /* 0x000fea000b800000 */
[----:B------:R-:W-:Y:S02]  /*0a30*/  UISETP.NE.AND UP0, UPT, UR8, 0x1, UPT ;  /* 0x000000010800788c */ /* 0x000fe4000bf05270 */
[----:B------:R-:W-:-:S04]  /*0a40*/  ULOP3.LUT UR6, UR6, 0x1, URZ, 0xc0, !UPT ;  /* 0x0000000106067892 */ /* 0x000fc8000f8ec0ff */
[----:B------:R-:W-:-:S03]  /*0a50*/  UISETP.NE.U32.AND UP1, UPT, UR6, 0x1, UPT ;  /* 0x000000010600788c */ /* 0x000fc6000bf25070 */
[----:B------:R-:W-:Y:S08]  /*0a60*/  BRA.U !UP0, `(.L_x_4) ;  /* 0x00000001086c7547 */ /* 0x000ff0000b800000 */
[----:B------:R-:W0:Y:S01]  /*0a70*/  LDCU.128 UR12, c[0x0][0x390] ;  /* 0x00007200ff0c77ac */ /* 0x000e220008000c00 */
[----:B------:R-:W-:Y:S01]  /*0a80*/  VIADD R9, R7, UR4 ;  /* 0x0000000407097c36 */ /* 0x000fe20008000000 */
[----:B------:R-:W-:Y:S01]  /*0a90*/  IADD3 R20, P2, P3, R6, UR4, R7 ;  /* 0x0000000406147c10 */ /* 0x000fe2000fb5e007 */
[----:B------:R-:W-:-:S03]  /*0aa0*/  IMAD R2, R5, UR4, R0 ;  /* 0x0000000405027c24 */ /* 0x000fc6000f8e0200 */
[----:B------:R-:W-:Y:S01]  /*0ab0*/  IADD3 R9, P0, PT, R6, R9, RZ ;  /* 0x0000000906097210 */ /* 0x000fe20007f1e0ff */
[----:B------:R-:W-:Y:S01]  /*0ac0*/  IMAD.IADD R13, R2, 0x1, R5 ;  /* 0x00000001020d7824 */ /* 0x000fe200078e0205 */
[----:B------:R-:W-:-:S03]  /*0ad0*/  IADD3.X R21, PT, PT, R8, RZ, RZ, P2, P3 ;  /* 0x000000ff08157210 */ /* 0x000fc600017e64ff */
[----:B------:R-:W-:Y:S01]  /*0ae0*/  IMAD.X R10, RZ, RZ, R8, P0 ;  /* 0x000000ffff0a7224 */ /* 0x000fe200000e0608 */
[C---:B0-----:R-:W-:Y:S02]  /*0af0*/  LEA R14, P0, R9.reuse, UR14, 0x2 ;  /* 0x0000000e090e7c11 */ /* 0x041fe4000f8010ff */
[----:B------:R-:W-:Y:S02]  /*0b00*/  LEA R12, P1, R20, UR14, 0x2 ;  /* 0x0000000e140c7c11 */ /* 0x000fe4000f8210ff */
[----:B------:R-:W-:Y:S02]  /*0b10*/  LEA.HI.X R15, R9, UR15, R10, 0x2, P0 ;  /* 0x0000000f090f7c11 */ /* 0x000fe400080f140a */
[C---:B------:R-:W-:Y:S02]  /*0b20*/  IADD3 R9, P4, PT, R2.reuse, UR5, RZ ;  /* 0x0000000502097c10 */ /* 0x040fe4000ff9e0ff */
[----:B------:R-:W-:Y:S01]  /*0b30*/  IADD3 R10, P0, PT, R13, UR5, RZ ;  /* 0x000000050d0a7c10 */ /* 0x000fe2000ff1e0ff */
[----:B------:R-:W2:Y:S01]  /*0b40*/  LDG.E R14, desc[UR10][R14.64] ;  /* 0x0000000a0e0e7981 */ /* 0x000ea2000c1e1900 */
[----:B------:R-:W-:-:S02]  /*0b50*/  LEA.HI.X.SX32 R2, R2, UR9, 0x1, P4 ;  /* 0x0000000902027c11 */ /* 0x000fc4000a0f0eff */
[----:B------:R-:W-:Y:S02]  /*0b60*/  LEA R18, P2, R9, UR12, 0x2 ;  /* 0x0000000c09127c11 */ /* 0x000fe4000f8410ff */
[----:B------:R-:W-:Y:S02]  /*0b70*/  LEA R16, P3, R10, UR12, 0x2 ;  /* 0x0000000c0a107c11 */ /* 0x000fe4000f8610ff */
[----:B------:R-:W-:Y:S02]  /*0b80*/  LEA.HI.X.SX32 R17, R13, UR9, 0x1, P0 ;  /* 0x000000090d117c11 */ /* 0x000fe400080f0eff */
[----:B------:R-:W-:Y:S02]  /*0b90*/  LEA.HI.X R19, R9, UR13, R2, 0x2, P2 ;  /* 0x0000000d09137c11 */ /* 0x000fe400090f1402 */
[----:B------:R-:W-:Y:S02]  /*0ba0*/  LEA.HI.X R13, R20, UR15, R21, 0x2, P1 ;  /* 0x0000000f140d7c11 */ /* 0x000fe400088f1415 */
[----:B------:R-:W-:Y:S01]  /*0bb0*/  LEA.HI.X R17, R10, UR13, R17, 0x2, P3 ;  /* 0x0000000d0a117c11 */ /* 0x000fe200098f1411 */
[----:B------:R-:W2:Y:S04]  /*0bc0*/  LDG.E R18, desc[UR10][R18.64] ;  /* 0x0000000a12127981 */ /* 0x000ea8000c1e1900 */
[----:B------:R-:W3:Y:S04]  /*0bd0*/  LDG.E R12, desc[UR10][R12.64+0x4] ;  /* 0x0000040a0c0c7981 */ /* 0x000ee8000c1e1900 */
[----:B------:R-:W3:Y:S01]  /*0be0*/  LDG.E R16, desc[UR10][R16.64] ;  /* 0x0000000a10107981 */ /* 0x000ee2000c1e1900 */
[----:B------:R-:W-:Y:S01]  /*0bf0*/  UIADD3 UR4, UPT, UPT, UR4, 0x2, URZ ;  /* 0x0000000204047890 */ /* 0x000fe2000fffe0ff */
[----:B--2---:R-:W-:-:S04]  /*0c00*/  FFMA R11, R18, R14, R11 ;  /* 0x0000000e120b7223 */ /* 0x004fc8000000000b */
[----:B---3--:R-:W-:-:S07]  /*0c10*/  FFMA R11, R16, R12, R11 ;  /* 0x0000000c100b7223 */ /* 0x008fce000000000b */
.L_x_4:
[----:B------:R-:W-:Y:S05]  /*0c20*/  BRA.U UP1, `(.L_x_0) ;  /* 0x0000000101387547 */ /* 0x000fea000b800000 */
[----:B------:R-:W0:Y:S01]  /*0c30*/  LDCU.128 UR12, c[0x0][0x390] ;  /* 0x00007200ff0c77ac */ /* 0x000e220008000c00 */
[----:B------:R-:W-:Y:S02]  /*0c40*/  VIADD R7, R7, UR4 ;  /* 0x0000000407077c36 */ /* 0x000fe40008000000 */
[----:B------:R-:W-:-:S03]  /*0c50*/  IMAD R2, R5, UR4, R0 ;  /* 0x0000000405027c24 */ /* 0x000fc6000f8e0200 */
[----:B------:R-:W-:Y:S02]  /*0c60*/  IADD3 R7, P2, PT, R6, R7, RZ ;  /* 0x0000000706077210 */ /* 0x000fe40007f5e0ff */
[----:B------:R-:W-:-:S03]  /*0c70*/  IADD3 R9, P0, PT, R2, UR5, RZ ;  /* 0x0000000502097c10 */ /* 0x000fc6000ff1e0ff */
[----:B------:R-:W-:Y:S01]  /*0c80*/  IMAD.X R8, RZ, RZ, R8, P2 ;  /* 0x000000ffff087224 */ /* 0x000fe200010e0608 */
[----:B------:R-:W-:Y:S02]  /*0c90*/  LEA.HI.X.SX32 R2, R2, UR9, 0x1, P0 ;  /* 0x0000000902027c11 */ /* 0x000fe400080f0eff */
[----:B0-----:R-:W-:Y:S02]  /*0ca0*/  LEA R12, P3, R7, UR14, 0x2 ;  /* 0x0000000e070c7c11 */ /* 0x001fe4000f8610ff */
[----:B------:R-:W-:Y:S02]  /*0cb0*/  LEA R6, P1, R9, UR12, 0x2 ;  /* 0x0000000c09067c11 */ /* 0x000fe4000f8210ff */
[----:B------:R-:W-:Y:S02]  /*0cc0*/  LEA.HI.X R13, R7, UR15, R8, 0x2, P3 ;  /* 0x0000000f070d7c11 */ /* 0x000fe400098f1408 */
[----:B------:R-:W-:-:S03]  /*0cd0*/  LEA.HI.X R7, R9, UR13, R2, 0x2, P1 ;  /* 0x0000000d09077c11 */ /* 0x000fc600088f1402 */
[----:B------:R-:W2:Y:S04]  /*0ce0*/  LDG.E R12, desc[UR10][R12.64] ;  /* 0x0000000a0c0c7981 */ /* 0x000ea8000c1e1900 */
[----:B------:R-:W2:Y:S02]  /*0cf0*/  LDG.E R6, desc[UR10][R6.64] ;  /* 0x0000000a06067981 */ /* 0x000ea4000c1e1900 */
[----:B--2---:R-:W-:-:S07]  /*0d00*/  FFMA R11, R6, R12, R11 ;  /* 0x0000000c060b7223 */ /* 0x004fce000000000b */
.L_x_0:
[----:B------:R-:W0:Y:S01]  /*0d10*/  LDCU.64 UR4, c[0x0][0x3a8] ;  /* 0x00007500ff0477ac */ /* 0x000e220008000a00 */
[----:B------:R-:W-:-:S05]  /*0d20*/  IMAD R3, R3, R5, R0 ;  /* 0x0000000503037224 */ /* 0x000fca00078e0200 */
[----:B------:R-:W-:Y:S02]  /*0d30*/  SHF.R.S32.HI R5, RZ, 0x1f, R3 ;  /* 0x0000001fff057819 */ /* 0x000fe40000011403 */
[----:B------:R-:W-:-:S04]  /*0d40*/  IADD3 R3, P0, PT, R4, R3, RZ ;  /* 0x0000000304037210 */ /* 0x000fc80007f1e0ff */
[----:B------:R-:W-:Y:S02]  /*0d50*/  LEA.HI.X.SX32 R4, R4, R5, 0x1, P0 ;  /* 0x0000000504047211 */ /* 0x000fe400000f0eff */
[C---:B0-----:R-:W-:Y:S01]  /*0d60*/  LEA R2, P0, R3.reuse, UR4, 0x2 ;  /* 0x0000000403027c11 */ /* 0x041fe2000f8010ff */
[----:B------:R-:W0:Y:S03]  /*0d70*/  LDCU UR4, c[0x0][0x3a0] ;  /* 0x00007400ff0477ac */ /* 0x000e260008000800 */
[----:B------:R-:W-:Y:S01]  /*0d80*/  LEA.HI.X R3, R3, UR5, R4, 0x2, P0 ;  /* 0x0000000503037c11 */ /* 0x000fe200080f1404 */
[----:B------:R-:W1:Y:S04]  /*0d90*/  LDCU UR5, c[0x0][0x38c] ;  /* 0x00007180ff0577ac */ /* 0x000e680008000800 */
[----:B------:R-:W0:Y:S02]  /*0da0*/  LDG.E R0, desc[UR10][R2.64] ;  /* 0x0000000a02007981 */ /* 0x000e24000c1e1900 */
[----:B0-----:R-:W-:-:S04]  /*0db0*/  FMUL R0, R0, UR4 ;  /* 0x0000000400007c20 */ /* 0x001fc80008400000 */
[----:B-1----:R-:W-:-:S05]  /*0dc0*/  FFMA R11, R11, UR5, R0 ;  /* 0x000000050b0b7c23 */ /* 0x002fca0008000000 */
[----:B------:R-:W-:Y:S01]  /*0dd0*/  STG.E desc[UR10][R2.64], R11 ;  /* 0x0000000b02007986 */ /* 0x000fe2000c10190a */
[----:B------:R-:W-:Y:S05]  /*0de0*/  EXIT ;  /* 0x000000000000794d */ /* 0x000fea0003800000 */
.L_x_5:
[----:B------:R-:W-:-:S00]  /*0df0*/  BRA `(.L_x_5) ;  /* 0xfffffffc00fc7947 */ /* 0x000fc0000383ffff */
[----:B------:R-:W-:-:S00]  /*0e00*/  NOP ;  /* 0x0000000000007918 */ /* 0x000fc00000000000 */
[----:B------:R-:W-:-:S00]  /*0e10*/  NOP ;  /* 0x0000000000007918 */ /* 0x000fc00000000000 */
[----:B------:R-:W-:-:S00]  /*0e20*/  NOP ;  /* 0x0000000000007918 */ /* 0x000fc00000000000 */
[----:B------:R-:W-:-:S00]  /*0e30*/  NOP ;  /* 0x0000000000007918 */ /* 0x000fc00000000000 */
[----:B------:R-:W-:-:S00]  /*0e40*/  NOP ;  /* 0x0000000000007918 */ /* 0x000fc00000000000 */
[----:B------:R-:W-:-:S00]  /*0e50*/  NOP ;  /* 0x0000000000007918 */ /* 0x000fc00000000000 */
[----:B------:R-:W-:-:S00]  /*0e60*/  NOP ;  /* 0x0000000000007918 */ /* 0x000fc00000000000 */
[----:B------:R-:W-:-:S00]  /*0e70*/  NOP ;  /* 0x0000000000007918 */ /* 0x000fc00000000000 */
.L_x_6:


//--------------------- .nv.shared.reserved.0     --------------------------
	.section	.nv.shared.reserved.0,"aw",@nobits
	.weak		__nv_reservedSMEM_offset_0_alias
	.size		__nv_reservedSMEM_offset_0_alias, 0, 64
	.other		__nv_reservedSMEM_offset_0_alias,@"STO_CUDA_RESERVED_SHARED STV_DEFAULT"
__nv_reservedSMEM_offset_0_alias:
	.zero		0
	.zero		64


//--------------------- .nv.constant0._Z10mysgemm_v2iiifPKfS0_fPf --------------------------
	.section	.nv.constant0._Z10mysgemm_v2iiifPKfS0_fPf,"a",@progbits
	.sectionflags	@""
	.align	4
.nv.constant0._Z10mysgemm_v2iiifPKfS0_fPf:
	.zero		944


//--------------------- SYMBOLS --------------------------

	.type		.nv.reservedSmem.offset0,@object
	.size		.nv.reservedSmem.offset0,0x4
